//
// Generated by NVIDIA NVVM Compiler
//
// Compiler Build ID: CL-36424714
// Cuda compilation tools, release 13.0, V13.0.88
// Based on NVVM 20.0.0
//

.version 9.0
.target sm_100
.address_size 64

	// .globl	_Z5hellov
.extern .func  (.param .b32 func_retval0) vprintf
(
	.param .b64 vprintf_param_0,
	.param .b64 vprintf_param_1
)
;
.global .align 1 .b8 $str[34] = {10, 72, 101, 108, 108, 111, 32, 102, 114, 111, 109, 32, 116, 104, 114, 101, 97, 100, 32, 37, 100, 32, 105, 110, 32, 98, 108, 111, 99, 107, 32, 37, 100};

.visible .entry _Z5hellov()
{
	.local .align 8 .b8 	__local_depot0[8];
	.reg .b64 	%SP;
	.reg .b64 	%SPL;
	.reg .b32 	%r<5>;
	.reg .b64 	%rd<5>;

	mov.u64 	%SPL, __local_depot0;
	cvta.local.u64 	%SP, %SPL;
	add.u64 	%rd1, %SP, 0;
	add.u64 	%rd2, %SPL, 0;
	mov.u32 	%r1, %tid.x;
	mov.u32 	%r2, %ctaid.x;
	st.local.v2.u32 	[%rd2], {%r1, %r2};
	mov.u64 	%rd3, $str;
	cvta.global.u64 	%rd4, %rd3;
	{ // callseq 0, 0
	.param .b64 param0;
	st.param.b64 	[param0], %rd4;
	.param .b64 param1;
	st.param.b64 	[param1], %rd1;
	.param .b32 retval0;
	call.uni (retval0), 
	vprintf, 
	(
	param0, 
	param1
	);
	ld.param.b32 	%r3, [retval0];
	} // callseq 0
	ret;

}


// ===== COMPILED SASS (sm_100) =====

	.target	sm_100

	.elftype	@"ET_EXEC"


//--------------------- .note.nv.tkinfo           --------------------------
	.section	.note.nv.tkinfo,"",@"SHT_NOTE"
	.sectionflags	@"SHF_NOTE_NV_TKINFO"
	.tkinfo
        /*0018*/ 	.word	0x00000002
        /*0030*/ 	.string	""
        /*0030*/ 	.string	"ptxas"
        /*0030*/ 	.string	"Cuda compilation tools, release 13.0, V13.0.88"
        /*0030*/ 	.string	"Build cuda_13.0.r13.0/compiler.36424714_0"
        /*0030*/ 	.string	"-arch sm_100 -m 64 "



//--------------------- .note.nv.cuinfo           --------------------------
	.section	.note.nv.cuinfo,"",@"SHT_NOTE"
	.sectionflags	@"SHF_NOTE_NV_CUINFO"
        /*0018*/ 	.short	0x0002
        /*001a*/ 	.short	0x0064
        /*001c*/ 	.short	0x0082
	.zero		2


//--------------------- .nv.info                  --------------------------
	.section	.nv.info,"",@"SHT_CUDA_INFO"
	.align	4


	//----- nvinfo : EIATTR_REGCOUNT
	.align		4
        /*0000*/ 	.byte	0x04, 0x2f
        /*0002*/ 	.short	(.L_2 - .L_1)
	.align		4
.L_1:
        /*0004*/ 	.word	index@(_Z5hellov)
        /*0008*/ 	.word	0x00000018


	//----- nvinfo : EIATTR_FRAME_SIZE
	.align		4
.L_2:
        /*000c*/ 	.byte	0x04, 0x11
        /*000e*/ 	.short	(.L_4 - .L_3)
	.align		4
.L_3:
        /*0010*/ 	.word	index@(_Z5hellov)
        /*0014*/ 	.word	0x00000008


	//----- nvinfo : EIATTR_MIN_STACK_SIZE
	.align		4
.L_4:
        /*0018*/ 	.byte	0x04, 0x12
        /*001a*/ 	.short	(.L_6 - .L_5)
	.align		4
.L_5:
        /*001c*/ 	.word	index@(_Z5hellov)
        /*0020*/ 	.word	0x00000008
.L_6:


//--------------------- .nv.compat                --------------------------
	.section	.nv.compat,"",@"SHT_CUDA_COMPAT_INFO"
	.align	4
        /*0000*/ 	.byte	0x02, 0x09, 0x00, 0x00, 0x02, 0x02, 0x01, 0x00, 0x02, 0x05, 0x05, 0x00, 0x03, 0x07, 0x01, 0x01
        /*0010*/ 	.byte	0x02, 0x03, 0x00, 0x00, 0x02, 0x06, 0x01, 0x00, 0x04, 0x0b, 0x08, 0x00, 0x09, 0x00, 0x00, 0x00
        /*0020*/ 	.byte	0x00, 0x00, 0x00, 0x00


//--------------------- .nv.info._Z5hellov        --------------------------
	.section	.nv.info._Z5hellov,"",@"SHT_CUDA_INFO"
	.sectionflags	@""
	.align	4


	//----- nvinfo : EIATTR_CUDA_API_VERSION
	.align		4
        /*0000*/ 	.byte	0x04, 0x37
        /*0002*/ 	.short	(.L_8 - .L_7)
.L_7:
        /*0004*/ 	.word	0x00000082


	//----- nvinfo : EIATTR_SPARSE_MMA_MASK
	.align		4
.L_8:
        /*0008*/ 	.byte	0x03, 0x50
        /*000a*/ 	.short	0x0000


	//----- nvinfo : EIATTR_MAXREG_COUNT
	.align		4
        /*000c*/ 	.byte	0x03, 0x1b
        /*000e*/ 	.short	0x00ff


	//----- nvinfo : EIATTR_EXTERNS
	.align		4
        /*0010*/ 	.byte	0x04, 0x0f
        /*0012*/ 	.short	(.L_10 - .L_9)


	//   ....[0]....
	.align		4
.L_9:
        /*0014*/ 	.word	index@(vprintf)


	//----- nvinfo : EIATTR_MERCURY_ISA_VERSION
	.align		4
.L_10:
        /*0018*/ 	.byte	0x03, 0x5f
        /*001a*/ 	.short	0x0101


	//----- nvinfo : EIATTR_VRC_CTA_INIT_COUNT
	.align		4
        /*001c*/ 	.byte	0x02, 0x4a
	.zero		1
	.zero		1


	//----- nvinfo : EIATTR_SYSCALL_OFFSETS
	.align		4
        /*0020*/ 	.byte	0x04, 0x46
        /*0022*/ 	.short	(.L_12 - .L_11)


	//   ....[0]....
.L_11:
        /*0024*/ 	.word	0x000000f0


	//----- nvinfo : EIATTR_EXIT_INSTR_OFFSETS
	.align		4
.L_12:
        /*0028*/ 	.byte	0x04, 0x1c
        /*002a*/ 	.short	(.L_14 - .L_13)


	//   ....[0]....
.L_13:
        /*002c*/ 	.word	0x00000100


	//----- nvinfo : EIATTR_SW_WAR
	.align		4
.L_14:
        /*0030*/ 	.byte	0x04, 0x36
        /*0032*/ 	.short	(.L_16 - .L_15)
.L_15:
        /*0034*/ 	.word	0x00000008
.L_16:


//--------------------- .nv.callgraph             --------------------------
	.section	.nv.callgraph,"",@"SHT_CUDA_CALLGRAPH"
	.align	4
	.sectionentsize	8
	.align		4
        /*0000*/ 	.word	0x00000000
	.align		4
        /*0004*/ 	.word	0xffffffff
	.align		4
        /*0008*/ 	.word	index@(_Z5hellov)
	.align		4
        /*000c*/ 	.word	index@(vprintf)
	.align		4
        /*0010*/ 	.word	0x00000000
	.align		4
        /*0014*/ 	.word	0xfffffffe
	.align		4
        /*0018*/ 	.word	0x00000000
	.align		4
        /*001c*/ 	.word	0xfffffffd
	.align		4
        /*0020*/ 	.word	0x00000000
	.align		4
        /*0024*/ 	.word	0xfffffffc


//--------------------- .nv.constant4             --------------------------
	.section	.nv.constant4,"a",@progbits
	.align	8
	.align		8
.nv.constant4:
        /*0000*/ 	.dword	vprintf
	.align		8
        /*0008*/ 	.dword	$str


//--------------------- .text._Z5hellov           --------------------------
	.section	.text._Z5hellov,"ax",@progbits
	.align	128
        .global         _Z5hellov
        .type           _Z5hellov,@function
        .size           _Z5hellov,(.L_x_2 - _Z5hellov)
        .other          _Z5hellov,@"STO_CUDA_ENTRY STV_DEFAULT"
_Z5hellov:
.text._Z5hellov:
[----:B------:R-:W0:Y:S01]  /*0000*/  LDC R1, c[0x0][0x37c] ;  /* 0x0000df00ff017b82 */ /* 0x000e220000000800 */
[----:B------:R-:W1:Y:S01]  /*0010*/  S2R R8, SR_TID.X ;  /* 0x0000000000087919 */ /* 0x000e620000002100 */
[----:B0-----:R-:W-:Y:S01]  /*0020*/  VIADD R1, R1, 0xfffffff8 ;  /* 0xfffffff801017836 */ /* 0x001fe20000000000 */
[----:B------:R-:W-:Y:S01]  /*0030*/  MOV R0, 0x0 ;  /* 0x0000000000007802 */ /* 0x000fe20000000f00 */
[----:B------:R-:W0:Y:S01]  /*0040*/  LDCU UR4, c[0x0][0x2f8] ;  /* 0x00005f00ff0477ac */ /* 0x000e220008000800 */
[----:B------:R-:W1:Y:S03]  /*0050*/  S2R R9, SR_CTAID.X ;  /* 0x0000000000097919 */ /* 0x000e660000002500 */
[----:B------:R2:W3:Y:S01]  /*0060*/  LDC.64 R2, c[0x4][R0] ;  /* 0x0100000000027b82 */ /* 0x0004e20000000a00 */
[----:B------:R-:W4:Y:S01]  /*0070*/  LDCU.64 UR6, c[0x4][0x8] ;  /* 0x01000100ff0677ac */ /* 0x000f220008000a00 */
[----:B------:R-:W5:Y:S01]  /*0080*/  LDCU UR5, c[0x0][0x2fc] ;  /* 0x00005f80ff0577ac */ /* 0x000f620008000800 */
[----:B0-----:R-:W-:Y:S01]  /*0090*/  IADD3 R6, P0, PT, R1, UR4, RZ ;  /* 0x0000000401067c10 */ /* 0x001fe2000ff1e0ff */
[----:B----4-:R-:W-:Y:S01]  /*00a0*/  IMAD.U32 R4, RZ, RZ, UR6 ;  /* 0x00000006ff047e24 */ /* 0x010fe2000f8e00ff */
[----:B------:R-:W-:-:S03]  /*00b0*/  MOV R5, UR7 ;  /* 0x0000000700057c02 */ /* 0x000fc60008000f00 */
[----:B-----5:R-:W-:Y:S01]  /*00c0*/  IMAD.X R7, RZ, RZ, UR5, P0 ;  /* 0x00000005ff077e24 */ /* 0x020fe200080e06ff */
[----:B-1----:R2:W-:Y:S07]  /*00d0*/  STL.64 [R1], R8 ;  /* 0x0000000801007387 */ /* 0x0025ee0000100a00 */
[----:B------:R-:W-:-:S07]  /*00e0*/  LEPC R20, `(.L_x_0) ;  /* 0x000000001014794e */ /* 0x000fce0000000000 */
[----:B--23--:R-:W-:Y:S05]  /*00f0*/  CALL.ABS.NOINC R2 ;  /* 0x0000000002007343 */ /* 0x00cfea0003c00000 */
.L_x_0:
[----:B------:R-:W-:Y:S05]  /*0100*/  EXIT ;  /* 0x000000000000794d */ /* 0x000fea0003800000 */
.L_x_1:
[----:B------:R-:W-:-:S00]  /*0110*/  BRA `(.L_x_1) ;  /* 0xfffffffc00fc7947 */ /* 0x000fc0000383ffff */
[----:B------:R-:W-:-:S00]  /*0120*/  NOP ;  /* 0x0000000000007918 */ /* 0x000fc00000000000 */
        /* <DEDUP_REMOVED lines=13> */
.L_x_2:


//--------------------- .nv.global.init           --------------------------
	.section	.nv.global.init,"aw",@progbits
.nv.global.init:
	.type		$str,@object
	.size		$str,(.L_0 - $str)
$str:
        /*0000*/ 	.byte	0x0a, 0x48, 0x65, 0x6c, 0x6c, 0x6f, 0x20, 0x66, 0x72, 0x6f, 0x6d, 0x20, 0x74, 0x68, 0x72, 0x65
        /*0010*/ 	.byte	0x61, 0x64, 0x20, 0x25, 0x64, 0x20, 0x69, 0x6e, 0x20, 0x62, 0x6c, 0x6f, 0x63, 0x6b, 0x20, 0x25
        /*0020*/ 	.byte	0x64, 0x00
.L_0:


//--------------------- .nv.shared.reserved.0     --------------------------
	.section	.nv.shared.reserved.0,"aw",@nobits
	.weak		__nv_reservedSMEM_offset_0_alias
	.size		__nv_reservedSMEM_offset_0_alias, 0, 64
	.other		__nv_reservedSMEM_offset_0_alias,@"STO_CUDA_RESERVED_SHARED STV_DEFAULT"
__nv_reservedSMEM_offset_0_alias:
	.zero		0
	.zero		64


//--------------------- .nv.constant0._Z5hellov   --------------------------
	.section	.nv.constant0._Z5hellov,"a",@progbits
	.sectionflags	@""
	.align	4
.nv.constant0._Z5hellov:
	.zero		896


//--------------------- SYMBOLS --------------------------

	.type		.nv.reservedSmem.offset0,@object
	.size		.nv.reservedSmem.offset0,0x4
	.type		vprintf,@function
